//
// Generated by NVIDIA NVVM Compiler
//
// Compiler Build ID: CL-36424714
// Cuda compilation tools, release 13.0, V13.0.88
// Based on NVVM 20.0.0
//

.version 9.0
.target sm_100
.address_size 64

	// .globl	_Z14softmax_kernelPfS_ii
.extern .shared .align 16 .b8 shared[];

.visible .entry _Z14softmax_kernelPfS_ii(
	.param .u64 .ptr .align 1 _Z14softmax_kernelPfS_ii_param_0,
	.param .u64 .ptr .align 1 _Z14softmax_kernelPfS_ii_param_1,
	.param .u32 _Z14softmax_kernelPfS_ii_param_2,
	.param .u32 _Z14softmax_kernelPfS_ii_param_3
)
{
	.reg .pred 	%p<13>;
	.reg .b32 	%r<31>;
	.reg .b32 	%f<40>;
	.reg .b64 	%rd<18>;

	ld.param.u64 	%rd5, [_Z14softmax_kernelPfS_ii_param_0];
	ld.param.u64 	%rd4, [_Z14softmax_kernelPfS_ii_param_1];
	ld.param.u32 	%r15, [_Z14softmax_kernelPfS_ii_param_3];
	cvta.to.global.u64 	%rd1, %rd5;
	mov.u32 	%r30, %tid.x;
	mov.u32 	%r16, %ctaid.x;
	mul.lo.s32 	%r17, %r15, %r16;
	cvt.s64.s32 	%rd2, %r17;
	setp.ge.s32 	%p1, %r30, %r15;
	mov.f32 	%f37, 0fFF800000;
	@%p1 bra 	$L__BB0_3;
	mov.f32 	%f37, 0fFF800000;
	mov.u32 	%r2, %ntid.x;
	mov.u32 	%r26, %r30;
$L__BB0_2:
	mul.wide.s32 	%rd6, %r26, 4;
	add.s64 	%rd7, %rd1, %rd6;
	ld.global.f32 	%f11, [%rd7];
	max.f32 	%f37, %f37, %f11;
	add.s32 	%r26, %r26, %r2;
	setp.lt.s32 	%p2, %r26, %r15;
	@%p2 bra 	$L__BB0_2;
$L__BB0_3:
	shl.b32 	%r18, %r30, 2;
	mov.u32 	%r19, shared;
	add.s32 	%r5, %r19, %r18;
	st.shared.f32 	[%r5], %f37;
	bar.sync 	0;
	mov.u32 	%r6, %ntid.x;
	setp.lt.u32 	%p3, %r6, 2;
	@%p3 bra 	$L__BB0_8;
	mov.u32 	%r27, %r6;
$L__BB0_5:
	shr.u32 	%r8, %r27, 1;
	bar.sync 	0;
	setp.ge.u32 	%p4, %r30, %r8;
	@%p4 bra 	$L__BB0_7;
	ld.shared.f32 	%f12, [%r5];
	shl.b32 	%r20, %r8, 2;
	add.s32 	%r21, %r5, %r20;
	ld.shared.f32 	%f13, [%r21];
	max.f32 	%f14, %f12, %f13;
	st.shared.f32 	[%r5], %f14;
$L__BB0_7:
	setp.gt.u32 	%p5, %r27, 3;
	mov.u32 	%r27, %r8;
	@%p5 bra 	$L__BB0_5;
$L__BB0_8:
	setp.ge.s32 	%p6, %r30, %r15;
	bar.sync 	0;
	cvta.to.global.u64 	%rd8, %rd4;
	shl.b64 	%rd9, %rd2, 2;
	add.s64 	%rd3, %rd8, %rd9;
	mov.f32 	%f39, 0f00000000;
	@%p6 bra 	$L__BB0_11;
	mov.f32 	%f39, 0f00000000;
	ld.shared.f32 	%f4, [shared];
	mov.u32 	%r28, %r30;
$L__BB0_10:
	cvt.s64.s32 	%rd10, %r28;
	add.s64 	%rd11, %rd10, %rd2;
	shl.b64 	%rd12, %rd11, 2;
	add.s64 	%rd13, %rd1, %rd12;
	ld.global.f32 	%f17, [%rd13];
	sub.f32 	%f18, %f17, %f4;
	fma.rn.f32 	%f19, %f18, 0f3BBB989D, 0f3F000000;
	cvt.sat.f32.f32 	%f20, %f19;
	mov.f32 	%f21, 0f4B400001;
	mov.f32 	%f22, 0f437C0000;
	fma.rm.f32 	%f23, %f20, %f22, %f21;
	add.f32 	%f24, %f23, 0fCB40007F;
	neg.f32 	%f25, %f24;
	fma.rn.f32 	%f26, %f18, 0f3FB8AA3B, %f25;
	fma.rn.f32 	%f27, %f18, 0f32A57060, %f26;
	mov.b32 	%r22, %f23;
	shl.b32 	%r23, %r22, 23;
	mov.b32 	%f28, %r23;
	ex2.approx.ftz.f32 	%f29, %f27;
	mul.f32 	%f30, %f29, %f28;
	mul.wide.s32 	%rd14, %r28, 4;
	add.s64 	%rd15, %rd3, %rd14;
	st.global.f32 	[%rd15], %f30;
	add.f32 	%f39, %f39, %f30;
	add.s32 	%r28, %r28, %r6;
	setp.lt.s32 	%p7, %r28, %r15;
	@%p7 bra 	$L__BB0_10;
$L__BB0_11:
	setp.lt.u32 	%p8, %r6, 2;
	st.shared.f32 	[%r5], %f39;
	bar.sync 	0;
	@%p8 bra 	$L__BB0_16;
	mov.u32 	%r29, %r6;
$L__BB0_13:
	shr.u32 	%r12, %r29, 1;
	bar.sync 	0;
	setp.ge.u32 	%p9, %r30, %r12;
	@%p9 bra 	$L__BB0_15;
	shl.b32 	%r24, %r12, 2;
	add.s32 	%r25, %r5, %r24;
	ld.shared.f32 	%f31, [%r25];
	ld.shared.f32 	%f32, [%r5];
	add.f32 	%f33, %f31, %f32;
	st.shared.f32 	[%r5], %f33;
$L__BB0_15:
	setp.gt.u32 	%p10, %r29, 3;
	mov.u32 	%r29, %r12;
	@%p10 bra 	$L__BB0_13;
$L__BB0_16:
	setp.ge.s32 	%p11, %r30, %r15;
	@%p11 bra 	$L__BB0_19;
	ld.shared.f32 	%f8, [shared];
$L__BB0_18:
	mul.wide.s32 	%rd16, %r30, 4;
	add.s64 	%rd17, %rd3, %rd16;
	ld.global.f32 	%f34, [%rd17];
	div.rn.f32 	%f35, %f34, %f8;
	st.global.f32 	[%rd17], %f35;
	add.s32 	%r30, %r30, %r6;
	setp.lt.s32 	%p12, %r30, %r15;
	@%p12 bra 	$L__BB0_18;
$L__BB0_19:
	ret;

}


// ===== COMPILED SASS (sm_100) =====

	.target	sm_100

	.elftype	@"ET_EXEC"


//--------------------- .note.nv.tkinfo           --------------------------
	.section	.note.nv.tkinfo,"",@"SHT_NOTE"
	.sectionflags	@"SHF_NOTE_NV_TKINFO"
	.tkinfo
        /*0018*/ 	.word	0x00000002
        /*0030*/ 	.string	""
        /*0030*/ 	.string	"ptxas"
        /*0030*/ 	.string	"Cuda compilation tools, release 13.0, V13.0.88"
        /*0030*/ 	.string	"Build cuda_13.0.r13.0/compiler.36424714_0"
        /*0030*/ 	.string	"-arch sm_100 -m 64 "



//--------------------- .note.nv.cuinfo           --------------------------
	.section	.note.nv.cuinfo,"",@"SHT_NOTE"
	.sectionflags	@"SHF_NOTE_NV_CUINFO"
        /*0018*/ 	.short	0x0002
        /*001a*/ 	.short	0x0064
        /*001c*/ 	.short	0x0082
	.zero		2


//--------------------- .nv.info                  --------------------------
	.section	.nv.info,"",@"SHT_CUDA_INFO"
	.align	4


	//----- nvinfo : EIATTR_REGCOUNT
	.align		4
        /*0000*/ 	.byte	0x04, 0x2f
        /*0002*/ 	.short	(.L_1 - .L_0)
	.align		4
.L_0:
        /*0004*/ 	.word	index@(_Z14softmax_kernelPfS_ii)
        /*0008*/ 	.word	0x00000014


	//----- nvinfo : EIATTR_FRAME_SIZE
	.align		4
.L_1:
        /*000c*/ 	.byte	0x04, 0x11
        /*000e*/ 	.short	(.L_3 - .L_2)
	.align		4
.L_2:
        /*0010*/ 	.word	index@($__internal_0_$__cuda_sm3x_div_rn_noftz_f32_slowpath)
        /*0014*/ 	.word	0x00000000


	//----- nvinfo : EIATTR_FRAME_SIZE
	.align		4
.L_3:
        /*0018*/ 	.byte	0x04, 0x11
        /*001a*/ 	.short	(.L_5 - .L_4)
	.align		4
.L_4:
        /*001c*/ 	.word	index@(_Z14softmax_kernelPfS_ii)
        /*0020*/ 	.word	0x00000000


	//----- nvinfo : EIATTR_MIN_STACK_SIZE
	.align		4
.L_5:
        /*0024*/ 	.byte	0x04, 0x12
        /*0026*/ 	.short	(.L_7 - .L_6)
	.align		4
.L_6:
        /*0028*/ 	.word	index@(_Z14softmax_kernelPfS_ii)
        /*002c*/ 	.word	0x00000000
.L_7:


//--------------------- .nv.compat                --------------------------
	.section	.nv.compat,"",@"SHT_CUDA_COMPAT_INFO"
	.align	4
        /*0000*/ 	.byte	0x02, 0x09, 0x00, 0x00, 0x02, 0x02, 0x01, 0x00, 0x02, 0x05, 0x05, 0x00, 0x03, 0x07, 0x01, 0x01
        /*0010*/ 	.byte	0x02, 0x03, 0x00, 0x00, 0x02, 0x06, 0x01, 0x00, 0x04, 0x0b, 0x08, 0x00, 0x01, 0x00, 0x00, 0x00
        /*0020*/ 	.byte	0x00, 0x00, 0x00, 0x00


//--------------------- .nv.info._Z14softmax_kernelPfS_ii --------------------------
	.section	.nv.info._Z14softmax_kernelPfS_ii,"",@"SHT_CUDA_INFO"
	.sectionflags	@""
	.align	4


	//----- nvinfo : EIATTR_CUDA_API_VERSION
	.align		4
        /*0000*/ 	.byte	0x04, 0x37
        /*0002*/ 	.short	(.L_9 - .L_8)
.L_8:
        /*0004*/ 	.word	0x00000082


	//----- nvinfo : EIATTR_KPARAM_INFO
	.align		4
.L_9:
        /*0008*/ 	.byte	0x04, 0x17
        /*000a*/ 	.short	(.L_11 - .L_10)
.L_10:
        /*000c*/ 	.word	0x00000000
        /*0010*/ 	.short	0x0003
        /*0012*/ 	.short	0x0014
        /*0014*/ 	.byte	0x00, 0xf0, 0x11, 0x00


	//----- nvinfo : EIATTR_KPARAM_INFO
	.align		4
.L_11:
        /*0018*/ 	.byte	0x04, 0x17
        /*001a*/ 	.short	(.L_13 - .L_12)
.L_12:
        /*001c*/ 	.word	0x00000000
        /*0020*/ 	.short	0x0002
        /*0022*/ 	.short	0x0010
        /*0024*/ 	.byte	0x00, 0xf0, 0x11, 0x00


	//----- nvinfo : EIATTR_KPARAM_INFO
	.align		4
.L_13:
        /*0028*/ 	.byte	0x04, 0x17
        /*002a*/ 	.short	(.L_15 - .L_14)
.L_14:
        /*002c*/ 	.word	0x00000000
        /*0030*/ 	.short	0x0001
        /*0032*/ 	.short	0x0008
        /*0034*/ 	.byte	0x00, 0xf5, 0x21, 0x00


	//----- nvinfo : EIATTR_KPARAM_INFO
	.align		4
.L_15:
        /*0038*/ 	.byte	0x04, 0x17
        /*003a*/ 	.short	(.L_17 - .L_16)
.L_16:
        /*003c*/ 	.word	0x00000000
        /*0040*/ 	.short	0x0000
        /*0042*/ 	.short	0x0000
        /*0044*/ 	.byte	0x00, 0xf5, 0x21, 0x00


	//----- nvinfo : EIATTR_SPARSE_MMA_MASK
	.align		4
.L_17:
        /*0048*/ 	.byte	0x03, 0x50
        /*004a*/ 	.short	0x0000


	//----- nvinfo : EIATTR_MAXREG_COUNT
	.align		4
        /*004c*/ 	.byte	0x03, 0x1b
        /*004e*/ 	.short	0x00ff


	//----- nvinfo : EIATTR_NUM_BARRIERS
	.align		4
        /*0050*/ 	.byte	0x02, 0x4c
        /*0052*/ 	.byte	0x01
	.zero		1


	//----- nvinfo : EIATTR_MERCURY_ISA_VERSION
	.align		4
        /*0054*/ 	.byte	0x03, 0x5f
        /*0056*/ 	.short	0x0101


	//----- nvinfo : EIATTR_VRC_CTA_INIT_COUNT
	.align		4
        /*0058*/ 	.byte	0x02, 0x4a
	.zero		1
	.zero		1


	//----- nvinfo : EIATTR_EXIT_INSTR_OFFSETS
	.align		4
        /*005c*/ 	.byte	0x04, 0x1c
        /*005e*/ 	.short	(.L_19 - .L_18)


	//   ....[0]....
.L_18:
        /*0060*/ 	.word	0x00000660


	//   ....[1]....
        /*0064*/ 	.word	0x000007f0


	//----- nvinfo : EIATTR_CRS_STACK_SIZE
	.align		4
.L_19:
        /*0068*/ 	.byte	0x04, 0x1e
        /*006a*/ 	.short	(.L_21 - .L_20)
.L_20:
        /*006c*/ 	.word	0x00000000


	//----- nvinfo : EIATTR_CBANK_PARAM_SIZE
	.align		4
.L_21:
        /*0070*/ 	.byte	0x03, 0x19
        /*0072*/ 	.short	0x0018


	//----- nvinfo : EIATTR_PARAM_CBANK
	.align		4
        /*0074*/ 	.byte	0x04, 0x0a
        /*0076*/ 	.short	(.L_23 - .L_22)
	.align		4
.L_22:
        /*0078*/ 	.word	index@(.nv.constant0._Z14softmax_kernelPfS_ii)
        /*007c*/ 	.short	0x0380
        /*007e*/ 	.short	0x0018


	//----- nvinfo : EIATTR_SW_WAR
	.align		4
.L_23:
        /*0080*/ 	.byte	0x04, 0x36
        /*0082*/ 	.short	(.L_25 - .L_24)
.L_24:
        /*0084*/ 	.word	0x00000008
.L_25:


//--------------------- .nv.callgraph             --------------------------
	.section	.nv.callgraph,"",@"SHT_CUDA_CALLGRAPH"
	.align	4
	.sectionentsize	8
	.align		4
        /*0000*/ 	.word	0x00000000
	.align		4
        /*0004*/ 	.word	0xffffffff
	.align		4
        /*0008*/ 	.word	0x00000000
	.align		4
        /*000c*/ 	.word	0xfffffffe
	.align		4
        /*0010*/ 	.word	0x00000000
	.align		4
        /*0014*/ 	.word	0xfffffffd
	.align		4
        /*0018*/ 	.word	0x00000000
	.align		4
        /*001c*/ 	.word	0xfffffffc


//--------------------- .text._Z14softmax_kernelPfS_ii --------------------------
	.section	.text._Z14softmax_kernelPfS_ii,"ax",@progbits
	.align	128
        .global         _Z14softmax_kernelPfS_ii
        .type           _Z14softmax_kernelPfS_ii,@function
        .size           _Z14softmax_kernelPfS_ii,(.L_x_25 - _Z14softmax_kernelPfS_ii)
        .other          _Z14softmax_kernelPfS_ii,@"STO_CUDA_ENTRY STV_DEFAULT"
_Z14softmax_kernelPfS_ii:
.text._Z14softmax_kernelPfS_ii:
[----:B------:R-:W-:Y:S01]  /*0000*/  LDC R1, c[0x0][0x37c] ;  /* 0x0000df00ff017b82 */ /* 0x000fe20000000800 */
[----:B------:R-:W0:Y:S01]  /*0010*/  S2R R7, SR_TID.X ;  /* 0x0000000000077919 */ /* 0x000e220000002100 */
[----:B------:R-:W1:Y:S06]  /*0020*/  LDCU UR5, c[0x0][0x394] ;  /* 0x00007280ff0577ac */ /* 0x000e6c0008000800 */
[----:B------:R-:W1:Y:S01]  /*0030*/  S2UR UR4, SR_CTAID.X ;  /* 0x00000000000479c3 */ /* 0x000e620000002500 */
[----:B------:R-:W-:Y:S01]  /*0040*/  BSSY.RECONVERGENT B0, `(.L_x_0) ;  /* 0x0000010000007945 */ /* 0x000fe20003800200 */
[----:B------:R-:W-:Y:S01]  /*0050*/  IMAD.MOV.U32 R9, RZ, RZ, -0x800000 ;  /* 0xff800000ff097424 */ /* 0x000fe200078e00ff */
[----:B------:R-:W2:Y:S01]  /*0060*/  LDCU.64 UR8, c[0x0][0x358] ;  /* 0x00006b00ff0877ac */ /* 0x000ea20008000a00 */
[----:B-1----:R-:W-:-:S02]  /*0070*/  UIMAD UR4, UR4, UR5, URZ ;  /* 0x00000005040472a4 */ /* 0x002fc4000f8e02ff */
[----:B0-----:R-:W-:-:S13]  /*0080*/  ISETP.GE.AND P0, PT, R7, UR5, PT ;  /* 0x0000000507007c0c */ /* 0x001fda000bf06270 */
[----:B--2---:R-:W-:Y:S05]  /*0090*/  @P0 BRA `(.L_x_1) ;  /* 0x0000000000280947 */ /* 0x004fea0003800000 */
[----:B------:R-:W0:Y:S01]  /*00a0*/  LDC R0, c[0x0][0x360] ;  /* 0x0000d800ff007b82 */ /* 0x000e220000000800 */
[----:B------:R-:W-:Y:S02]  /*00b0*/  IMAD.MOV.U32 R9, RZ, RZ, -0x800000 ;  /* 0xff800000ff097424 */ /* 0x000fe400078e00ff */
[----:B------:R-:W-:-:S05]  /*00c0*/  IMAD.MOV.U32 R11, RZ, RZ, R7 ;  /* 0x000000ffff0b7224 */ /* 0x000fca00078e0007 */
[----:B------:R-:W1:Y:S02]  /*00d0*/  LDC.64 R4, c[0x0][0x380] ;  /* 0x0000e000ff047b82 */ /* 0x000e640000000a00 */
.L_x_2:
[----:B-1----:R-:W-:-:S06]  /*00e0*/  IMAD.WIDE R2, R11, 0x4, R4 ;  /* 0x000000040b027825 */ /* 0x002fcc00078e0204 */
[----:B------:R-:W2:Y:S01]  /*00f0*/  LDG.E R2, desc[UR8][R2.64] ;  /* 0x0000000802027981 */ /* 0x000ea2000c1e1900 */
[----:B0-----:R-:W-:-:S05]  /*0100*/  IMAD.IADD R11, R0, 0x1, R11 ;  /* 0x00000001000b7824 */ /* 0x001fca00078e020b */
[----:B------:R-:W-:Y:S02]  /*0110*/  ISETP.GE.AND P0, PT, R11, UR5, PT ;  /* 0x000000050b007c0c */ /* 0x000fe4000bf06270 */
[----:B--2---:R-:W-:-:S11]  /*0120*/  FMNMX R9, R2, R9, !PT ;  /* 0x0000000902097209 */ /* 0x004fd60007800000 */
[----:B------:R-:W-:Y:S05]  /*0130*/  @!P0 BRA `(.L_x_2) ;  /* 0xfffffffc00e88947 */ /* 0x000fea000383ffff */
.L_x_1:
[----:B------:R-:W-:Y:S05]  /*0140*/  BSYNC.RECONVERGENT B0 ;  /* 0x0000000000007941 */ /* 0x000fea0003800200 */
.L_x_0:
[----:B------:R-:W0:Y:S01]  /*0150*/  S2UR UR6, SR_CgaCtaId ;  /* 0x00000000000679c3 */ /* 0x000e220000008800 */
[----:B------:R-:W-:Y:S01]  /*0160*/  UMOV UR5, 0x400 ;  /* 0x0000040000057882 */ /* 0x000fe20000000000 */
[----:B------:R-:W1:Y:S01]  /*0170*/  LDCU UR10, c[0x0][0x360] ;  /* 0x00006c00ff0a77ac */ /* 0x000e620008000800 */
[----:B------:R-:W-:Y:S02]  /*0180*/  USHF.R.S32.HI UR11, URZ, 0x1f, UR4 ;  /* 0x0000001fff0b7899 */ /* 0x000fe40008011404 */
[----:B-1----:R-:W-:Y:S02]  /*0190*/  UISETP.GE.U32.AND UP0, UPT, UR10, 0x2, UPT ;  /* 0x000000020a00788c */ /* 0x002fe4000bf06070 */
[----:B0-----:R-:W-:-:S06]  /*01a0*/  ULEA UR5, UR6, UR5, 0x18 ;  /* 0x0000000506057291 */ /* 0x001fcc000f8ec0ff */
[----:B------:R-:W-:-:S05]  /*01b0*/  LEA R0, R7, UR5, 0x2 ;  /* 0x0000000507007c11 */ /* 0x000fca000f8e10ff */
[----:B------:R0:W-:Y:S01]  /*01c0*/  STS [R0], R9 ;  /* 0x0000000900007388 */ /* 0x0001e20000000800 */
[----:B------:R-:W-:Y:S06]  /*01d0*/  BAR.SYNC.DEFER_BLOCKING 0x0 ;  /* 0x0000000000007b1d */ /* 0x000fec0000010000 */
[----:B------:R-:W-:Y:S05]  /*01e0*/  BRA.U !UP0, `(.L_x_3) ;  /* 0x0000000108307547 */ /* 0x000fea000b800000 */
[----:B------:R-:W-:-:S07]  /*01f0*/  IMAD.U32 R2, RZ, RZ, UR10 ;  /* 0x0000000aff027e24 */ /* 0x000fce000f8e00ff */
.L_x_4:
[----:B------:R-:W-:Y:S01]  /*0200*/  BAR.SYNC.DEFER_BLOCKING 0x0 ;  /* 0x0000000000007b1d */ /* 0x000fe20000010000 */
[----:B------:R-:W-:-:S04]  /*0210*/  SHF.R.U32.HI R5, RZ, 0x1, R2 ;  /* 0x00000001ff057819 */ /* 0x000fc80000011602 */
[----:B------:R-:W-:-:S13]  /*0220*/  ISETP.GE.U32.AND P0, PT, R7, R5, PT ;  /* 0x000000050700720c */ /* 0x000fda0003f06070 */
[----:B------:R-:W-:Y:S01]  /*0230*/  @!P0 IMAD R4, R5, 0x4, R0 ;  /* 0x0000000405048824 */ /* 0x000fe200078e0200 */
[----:B------:R-:W-:Y:S05]  /*0240*/  @!P0 LDS R3, [R0] ;  /* 0x0000000000038984 */ /* 0x000fea0000000800 */
[----:B------:R-:W1:Y:S02]  /*0250*/  @!P0 LDS R4, [R4] ;  /* 0x0000000004048984 */ /* 0x000e640000000800 */
[----:B-1----:R-:W-:-:S05]  /*0260*/  @!P0 FMNMX R3, R3, R4, !PT ;  /* 0x0000000403038209 */ /* 0x002fca0007800000 */
[----:B------:R1:W-:Y:S01]  /*0270*/  @!P0 STS [R0], R3 ;  /* 0x0000000300008388 */ /* 0x0003e20000000800 */
[----:B------:R-:W-:Y:S01]  /*0280*/  ISETP.GT.U32.AND P0, PT, R2, 0x3, PT ;  /* 0x000000030200780c */ /* 0x000fe20003f04070 */
[----:B------:R-:W-:-:S12]  /*0290*/  IMAD.MOV.U32 R2, RZ, RZ, R5 ;  /* 0x000000ffff027224 */ /* 0x000fd800078e0005 */
[----:B-1----:R-:W-:Y:S05]  /*02a0*/  @P0 BRA `(.L_x_4) ;  /* 0xfffffffc00d40947 */ /* 0x002fea000383ffff */
.L_x_3:
[----:B------:R-:W1:Y:S01]  /*02b0*/  LDCU UR14, c[0x0][0x394] ;  /* 0x00007280ff0e77ac */ /* 0x000e620008000800 */
[----:B------:R-:W-:Y:S01]  /*02c0*/  BSSY.RECONVERGENT B0, `(.L_x_5) ;  /* 0x0000027000007945 */ /* 0x000fe20003800200 */
[----:B0-----:R-:W-:Y:S01]  /*02d0*/  IMAD.MOV.U32 R9, RZ, RZ, RZ ;  /* 0x000000ffff097224 */ /* 0x001fe200078e00ff */
[----:B------:R-:W0:Y:S01]  /*02e0*/  LDCU.64 UR6, c[0x0][0x388] ;  /* 0x00007100ff0677ac */ /* 0x000e220008000a00 */
[----:B------:R-:W2:Y:S01]  /*02f0*/  LDCU.64 UR12, c[0x0][0x380] ;  /* 0x00007000ff0c77ac */ /* 0x000ea20008000a00 */
[----:B------:R-:W-:Y:S01]  /*0300*/  BAR.SYNC.DEFER_BLOCKING 0x0 ;  /* 0x0000000000007b1d */ /* 0x000fe20000010000 */
[----:B-1----:R-:W-:Y:S01]  /*0310*/  ISETP.GE.AND P0, PT, R7, UR14, PT ;  /* 0x0000000e07007c0c */ /* 0x002fe2000bf06270 */
[----:B0-----:R-:W-:-:S04]  /*0320*/  ULEA UR5, UP0, UR4, UR6, 0x2 ;  /* 0x0000000604057291 */ /* 0x001fc8000f8010ff */
[----:B------:R-:W-:Y:S02]  /*0330*/  ULEA.HI.X UR6, UR4, UR7, UR11, 0x2, UP0 ;  /* 0x0000000704067291 */ /* 0x000fe400080f140b */
[----:B------:R-:W-:-:S04]  /*0340*/  IMAD.U32 R4, RZ, RZ, UR5 ;  /* 0x00000005ff047e24 */ /* 0x000fc8000f8e00ff */
[----:B------:R-:W-:Y:S02]  /*0350*/  IMAD.U32 R5, RZ, RZ, UR6 ;  /* 0x00000006ff057e24 */ /* 0x000fe4000f8e00ff */
[----:B--2---:R-:W-:Y:S05]  /*0360*/  @P0 BRA `(.L_x_6) ;  /* 0x0000000000700947 */ /* 0x004fea0003800000 */
[----:B------:R-:W0:Y:S01]  /*0370*/  S2UR UR6, SR_CgaCtaId ;  /* 0x00000000000679c3 */ /* 0x000e220000008800 */
[----:B------:R-:W-:Y:S01]  /*0380*/  UMOV UR5, 0x400 ;  /* 0x0000040000057882 */ /* 0x000fe20000000000 */
[----:B------:R-:W-:Y:S02]  /*0390*/  IMAD.MOV.U32 R9, RZ, RZ, RZ ;  /* 0x000000ffff097224 */ /* 0x000fe400078e00ff */
[----:B------:R-:W-:Y:S01]  /*03a0*/  IMAD.MOV.U32 R11, RZ, RZ, R7 ;  /* 0x000000ffff0b7224 */ /* 0x000fe200078e0007 */
[----:B0-----:R-:W-:-:S09]  /*03b0*/  ULEA UR5, UR6, UR5, 0x18 ;  /* 0x0000000506057291 */ /* 0x001fd2000f8ec0ff */
[----:B------:R-:W0:Y:S03]  /*03c0*/  LDS R6, [UR5] ;  /* 0x00000005ff067984 */ /* 0x000e260008000800 */
.L_x_7:
[----:B-1----:R-:W-:-:S04]  /*03d0*/  IADD3 R3, P0, PT, R11, UR4, RZ ;  /* 0x000000040b037c10 */ /* 0x002fc8000ff1e0ff */
[----:B------:R-:W-:Y:S02]  /*03e0*/  LEA.HI.X.SX32 R8, R11, UR11, 0x1, P0 ;  /* 0x0000000b0b087c11 */ /* 0x000fe400080f0eff */
[----:B------:R-:W-:-:S04]  /*03f0*/  LEA R2, P0, R3, UR12, 0x2 ;  /* 0x0000000c03027c11 */ /* 0x000fc8000f8010ff */
[----:B------:R-:W-:-:S06]  /*0400*/  LEA.HI.X R3, R3, UR13, R8, 0x2, P0 ;  /* 0x0000000d03037c11 */ /* 0x000fcc00080f1408 */
[----:B------:R-:W0:Y:S01]  /*0410*/  LDG.E R3, desc[UR8][R2.64] ;  /* 0x0000000802037981 */ /* 0x000e22000c1e1900 */
[----:B------:R-:W-:Y:S02]  /*0420*/  HFMA2 R15, -RZ, RZ, 3.7421875, 0 ;  /* 0x437c0000ff0f7431 */ /* 0x000fe400000001ff */
[----:B------:R-:W-:Y:S02]  /*0430*/  IMAD.MOV.U32 R13, RZ, RZ, 0x3bbb989d ;  /* 0x3bbb989dff0d7424 */ /* 0x000fe400078e00ff */
[----:B0-----:R-:W-:Y:S01]  /*0440*/  FADD R8, -R6, R3 ;  /* 0x0000000306087221 */ /* 0x001fe20000000100 */
[----:B------:R-:W-:-:S04]  /*0450*/  IMAD.WIDE R2, R11, 0x4, R4 ;  /* 0x000000040b027825 */ /* 0x000fc800078e0204 */
[----:B------:R-:W-:Y:S01]  /*0460*/  FFMA.SAT R10, R8, R13, 0.5 ;  /* 0x3f000000080a7423 */ /* 0x000fe2000000200d */
[----:B------:R-:W-:-:S03]  /*0470*/  VIADD R11, R11, UR10 ;  /* 0x0000000a0b0b7c36 */ /* 0x000fc60008000000 */
[----:B------:R-:W-:Y:S02]  /*0480*/  FFMA.RM R10, R10, R15, 12582913 ;  /* 0x4b4000010a0a7423 */ /* 0x000fe4000000400f */
[----:B------:R-:W-:Y:S02]  /*0490*/  ISETP.GE.AND P0, PT, R11, UR14, PT ;  /* 0x0000000e0b007c0c */ /* 0x000fe4000bf06270 */
[C---:B------:R-:W-:Y:S01]  /*04a0*/  FADD R13, R10.reuse, -12583039 ;  /* 0xcb40007f0a0d7421 */ /* 0x040fe20000000000 */
[----:B------:R-:W-:-:S03]  /*04b0*/  IMAD.SHL.U32 R10, R10, 0x800000, RZ ;  /* 0x008000000a0a7824 */ /* 0x000fc600078e00ff */
[----:B------:R-:W-:-:S04]  /*04c0*/  FFMA R13, R8, 1.4426950216293334961, -R13 ;  /* 0x3fb8aa3b080d7823 */ /* 0x000fc8000000080d */
[----:B------:R-:W-:-:S06]  /*04d0*/  FFMA R13, R8, 1.925963033500011079e-08, R13 ;  /* 0x32a57060080d7823 */ /* 0x000fcc000000000d */
[----:B------:R-:W0:Y:S02]  /*04e0*/  MUFU.EX2 R13, R13 ;  /* 0x0000000d000d7308 */ /* 0x000e240000000800 */
[----:B0-----:R-:W-:-:S04]  /*04f0*/  FMUL R10, R10, R13 ;  /* 0x0000000d0a0a7220 */ /* 0x001fc80000400000 */
[----:B------:R-:W-:Y:S01]  /*0500*/  FADD R9, R10, R9 ;  /* 0x000000090a097221 */ /* 0x000fe20000000000 */
[----:B------:R1:W-:Y:S01]  /*0510*/  STG.E desc[UR8][R2.64], R10 ;  /* 0x0000000a02007986 */ /* 0x0003e2000c101908 */
[----:B------:R-:W-:Y:S05]  /*0520*/  @!P0 BRA `(.L_x_7) ;  /* 0xfffffffc00a88947 */ /* 0x000fea000383ffff */
.L_x_6:
[----:B------:R-:W-:Y:S05]  /*0530*/  BSYNC.RECONVERGENT B0 ;  /* 0x0000000000007941 */ /* 0x000fea0003800200 */
.L_x_5:
[----:B------:R0:W-:Y:S01]  /*0540*/  STS [R0], R9 ;  /* 0x0000000900007388 */ /* 0x0001e20000000800 */
[----:B------:R-:W-:Y:S01]  /*0550*/  UISETP.GE.U32.AND UP0, UPT, UR10, 0x2, UPT ;  /* 0x000000020a00788c */ /* 0x000fe2000bf06070 */
[----:B------:R-:W-:Y:S08]  /*0560*/  BAR.SYNC.DEFER_BLOCKING 0x0 ;  /* 0x0000000000007b1d */ /* 0x000ff00000010000 */
[----:B0-----:R-:W-:Y:S05]  /*0570*/  BRA.U !UP0, `(.L_x_8) ;  /* 0x0000000108307547 */ /* 0x001fea000b800000 */
[----:B-1----:R-:W-:-:S07]  /*0580*/  IMAD.U32 R2, RZ, RZ, UR10 ;  /* 0x0000000aff027e24 */ /* 0x002fce000f8e00ff */
.L_x_9:
[----:B------:R-:W-:Y:S01]  /*0590*/  BAR.SYNC.DEFER_BLOCKING 0x0 ;  /* 0x0000000000007b1d */ /* 0x000fe20000010000 */
[----:B------:R-:W-:-:S04]  /*05a0*/  SHF.R.U32.HI R8, RZ, 0x1, R2 ;  /* 0x00000001ff087819 */ /* 0x000fc80000011602 */
[----:B------:R-:W-:-:S13]  /*05b0*/  ISETP.GE.U32.AND P0, PT, R7, R8, PT ;  /* 0x000000080700720c */ /* 0x000fda0003f06070 */
[----:B------:R-:W-:Y:S01]  /*05c0*/  @!P0 IMAD R3, R8, 0x4, R0 ;  /* 0x0000000408038824 */ /* 0x000fe200078e0200 */
[----:B------:R-:W-:Y:S05]  /*05d0*/  @!P0 LDS R6, [R0] ;  /* 0x0000000000068984 */ /* 0x000fea0000000800 */
[----:B------:R-:W0:Y:S02]  /*05e0*/  @!P0 LDS R3, [R3] ;  /* 0x0000000003038984 */ /* 0x000e240000000800 */
[----:B0-----:R-:W-:-:S05]  /*05f0*/  @!P0 FADD R9, R3, R6 ;  /* 0x0000000603098221 */ /* 0x001fca0000000000 */
[----:B------:R0:W-:Y:S01]  /*0600*/  @!P0 STS [R0], R9 ;  /* 0x0000000900008388 */ /* 0x0001e20000000800 */
[----:B------:R-:W-:Y:S01]  /*0610*/  ISETP.GT.U32.AND P0, PT, R2, 0x3, PT ;  /* 0x000000030200780c */ /* 0x000fe20003f04070 */
[----:B------:R-:W-:-:S12]  /*0620*/  IMAD.MOV.U32 R2, RZ, RZ, R8 ;  /* 0x000000ffff027224 */ /* 0x000fd800078e0008 */
[----:B0-----:R-:W-:Y:S05]  /*0630*/  @P0 BRA `(.L_x_9) ;  /* 0xfffffffc00d40947 */ /* 0x001fea000383ffff */
.L_x_8:
[----:B------:R-:W0:Y:S02]  /*0640*/  LDCU UR4, c[0x0][0x394] ;  /* 0x00007280ff0477ac */ /* 0x000e240008000800 */
[----:B0-----:R-:W-:-:S13]  /*0650*/  ISETP.GE.AND P0, PT, R7, UR4, PT ;  /* 0x0000000407007c0c */ /* 0x001fda000bf06270 */
[----:B------:R-:W-:Y:S05]  /*0660*/  @P0 EXIT ;  /* 0x000000000000094d */ /* 0x000fea0003800000 */
[----:B------:R-:W0:Y:S01]  /*0670*/  S2UR UR5, SR_CgaCtaId ;  /* 0x00000000000579c3 */ /* 0x000e220000008800 */
[----:B------:R-:W-:Y:S02]  /*0680*/  UMOV UR4, 0x400 ;  /* 0x0000040000047882 */ /* 0x000fe40000000000 */
[----:B0-----:R-:W-:-:S09]  /*0690*/  ULEA UR4, UR5, UR4, 0x18 ;  /* 0x0000000405047291 */ /* 0x001fd2000f8ec0ff */
[----:B-1----:R-:W0:Y:S02]  /*06a0*/  LDS R3, [UR4] ;  /* 0x00000004ff037984 */ /* 0x002e240008000800 */
[----:B------:R-:W1:Y:S02]  /*06b0*/  LDCU UR4, c[0x0][0x394] ;  /* 0x00007280ff0477ac */ /* 0x000e640008000800 */
.L_x_12:
[----:B------:R-:W-:-:S05]  /*06c0*/  IMAD.WIDE R8, R7, 0x4, R4 ;  /* 0x0000000407087825 */ /* 0x000fca00078e0204 */
[----:B------:R-:W2:Y:S01]  /*06d0*/  LDG.E R0, desc[UR8][R8.64] ;  /* 0x0000000808007981 */ /* 0x000ea2000c1e1900 */
[----:B0-----:R-:W0:Y:S01]  /*06e0*/  MUFU.RCP R2, R3 ;  /* 0x0000000300027308 */ /* 0x001e220000001000 */
[----:B------:R-:W-:Y:S01]  /*06f0*/  BSSY.RECONVERGENT B0, `(.L_x_10) ;  /* 0x000000b000007945 */ /* 0x000fe20003800200 */
[----:B0-----:R-:W-:-:S04]  /*0700*/  FFMA R11, -R3, R2, 1 ;  /* 0x3f800000030b7423 */ /* 0x001fc80000000102 */
[----:B------:R-:W-:Y:S02]  /*0710*/  FFMA R11, R2, R11, R2 ;  /* 0x0000000b020b7223 */ /* 0x000fe40000000002 */
[----:B--2---:R-:W0:Y:S02]  /*0720*/  FCHK P0, R0, R3 ;  /* 0x0000000300007302 */ /* 0x004e240000000000 */
[----:B------:R-:W-:-:S04]  /*0730*/  FFMA R2, R0, R11, RZ ;  /* 0x0000000b00027223 */ /* 0x000fc800000000ff */
[----:B------:R-:W-:-:S04]  /*0740*/  FFMA R6, -R3, R2, R0 ;  /* 0x0000000203067223 */ /* 0x000fc80000000100 */
[----:B------:R-:W-:Y:S01]  /*0750*/  FFMA R11, R11, R6, R2 ;  /* 0x000000060b0b7223 */ /* 0x000fe20000000002 */
[----:B0-----:R-:W-:Y:S06]  /*0760*/  @!P0 BRA `(.L_x_11) ;  /* 0x00000000000c8947 */ /* 0x001fec0003800000 */
[----:B------:R-:W-:-:S07]  /*0770*/  MOV R2, 0x790 ;  /* 0x0000079000027802 */ /* 0x000fce0000000f00 */
[----:B-1----:R-:W-:Y:S05]  /*0780*/  CALL.REL.NOINC `($__internal_0_$__cuda_sm3x_div_rn_noftz_f32_slowpath) ;  /* 0x00000000001c7944 */ /* 0x002fea0003c00000 */
[----:B------:R-:W-:-:S07]  /*0790*/  IMAD.MOV.U32 R11, RZ, RZ, R0 ;  /* 0x000000ffff0b7224 */ /* 0x000fce00078e0000 */
.L_x_11:
[----:B-1----:R-:W-:Y:S05]  /*07a0*/  BSYNC.RECONVERGENT B0 ;  /* 0x0000000000007941 */ /* 0x002fea0003800200 */
.L_x_10:
[----:B------:R2:W-:Y:S01]  /*07b0*/  STG.E desc[UR8][R8.64], R11 ;  /* 0x0000000b08007986 */ /* 0x0005e2000c101908 */
[----:B------:R-:W-:-:S05]  /*07c0*/  VIADD R7, R7, UR10 ;  /* 0x0000000a07077c36 */ /* 0x000fca0008000000 */
[----:B------:R-:W-:-:S13]  /*07d0*/  ISETP.GE.AND P0, PT, R7, UR4, PT ;  /* 0x0000000407007c0c */ /* 0x000fda000bf06270 */
[----:B--2---:R-:W-:Y:S05]  /*07e0*/  @!P0 BRA `(.L_x_12) ;  /* 0xfffffffc00b48947 */ /* 0x004fea000383ffff */
[----:B------:R-:W-:Y:S05]  /*07f0*/  EXIT ;  /* 0x000000000000794d */ /* 0x000fea0003800000 */
        .weak           $__internal_0_$__cuda_sm3x_div_rn_noftz_f32_slowpath
        .type           $__internal_0_$__cuda_sm3x_div_rn_noftz_f32_slowpath,@function
        .size           $__internal_0_$__cuda_sm3x_div_rn_noftz_f32_slowpath,(.L_x_25 - $__internal_0_$__cuda_sm3x_div_rn_noftz_f32_slowpath)
$__internal_0_$__cuda_sm3x_div_rn_noftz_f32_slowpath:
[--C-:B------:R-:W-:Y:S01]  /*0800*/  SHF.R.U32.HI R10, RZ, 0x17, R3.reuse ;  /* 0x00000017ff0a7819 */ /* 0x100fe20000011603 */
[----:B------:R-:W-:Y:S01]  /*0810*/  BSSY.RECONVERGENT B1, `(.L_x_13) ;  /* 0x0000064000017945 */ /* 0x000fe20003800200 */
[----:B------:R-:W-:Y:S01]  /*0820*/  SHF.R.U32.HI R6, RZ, 0x17, R0 ;  /* 0x00000017ff067819 */ /* 0x000fe20000011600 */
[----:B------:R-:W-:Y:S01]  /*0830*/  IMAD.MOV.U32 R12, RZ, RZ, R3 ;  /* 0x000000ffff0c7224 */ /* 0x000fe200078e0003 */
[----:B------:R-:W-:Y:S02]  /*0840*/  LOP3.LUT R10, R10, 0xff, RZ, 0xc0, !PT ;  /* 0x000000ff0a0a7812 */ /* 0x000fe400078ec0ff */
[----:B------:R-:W-:Y:S02]  /*0850*/  LOP3.LUT R16, R6, 0xff, RZ, 0xc0, !PT ;  /* 0x000000ff06107812 */ /* 0x000fe400078ec0ff */
[----:B------:R-:W-:Y:S01]  /*0860*/  MOV R11, R0 ;  /* 0x00000000000b7202 */ /* 0x000fe20000000f00 */
[----:B------:R-:W-:Y:S02]  /*0870*/  VIADD R13, R10, 0xffffffff ;  /* 0xffffffff0a0d7836 */ /* 0x000fe40000000000 */
[----:B------:R-:W-:-:S03]  /*0880*/  VIADD R14, R16, 0xffffffff ;  /* 0xffffffff100e7836 */ /* 0x000fc60000000000 */
[----:B------:R-:W-:-:S04]  /*0890*/  ISETP.GT.U32.AND P0, PT, R13, 0xfd, PT ;  /* 0x000000fd0d00780c */ /* 0x000fc80003f04070 */
[----:B------:R-:W-:-:S13]  /*08a0*/  ISETP.GT.U32.OR P0, PT, R14, 0xfd, P0 ;  /* 0x000000fd0e00780c */ /* 0x000fda0000704470 */
[----:B------:R-:W-:Y:S01]  /*08b0*/  @!P0 IMAD.MOV.U32 R6, RZ, RZ, RZ ;  /* 0x000000ffff068224 */ /* 0x000fe200078e00ff */
[----:B------:R-:W-:Y:S06]  /*08c0*/  @!P0 BRA `(.L_x_14) ;  /* 0x00000000005c8947 */ /* 0x000fec0003800000 */
[----:B------:R-:W-:Y:S02]  /*08d0*/  FSETP.GTU.FTZ.AND P1, PT, |R3|, +INF , PT ;  /* 0x7f8000000300780b */ /* 0x000fe40003f3c200 */
[----:B------:R-:W-:-:S04]  /*08e0*/  FSETP.GTU.FTZ.AND P0, PT, |R0|, +INF , PT ;  /* 0x7f8000000000780b */ /* 0x000fc80003f1c200 */
[----:B------:R-:W-:-:S13]  /*08f0*/  PLOP3.LUT P0, PT, P0, P1, PT, 0xf8, 0x8f ;  /* 0x00000000008f781c */ /* 0x000fda0000703f70 */
[----:B------:R-:W-:Y:S05]  /*0900*/  @P0 BRA `(.L_x_15) ;  /* 0x00000004004c0947 */ /* 0x000fea0003800000 */
[----:B------:R-:W-:-:S13]  /*0910*/  LOP3.LUT P0, RZ, R12, 0x7fffffff, R11, 0xc8, !PT ;  /* 0x7fffffff0cff7812 */ /* 0x000fda000780c80b */
[----:B------:R-:W-:Y:S05]  /*0920*/  @!P0 BRA `(.L_x_16) ;  /* 0x00000004003c8947 */ /* 0x000fea0003800000 */
[C---:B------:R-:W-:Y:S02]  /*0930*/  FSETP.NEU.FTZ.AND P2, PT, |R0|.reuse, +INF , PT ;  /* 0x7f8000000000780b */ /* 0x040fe40003f5d200 */
[----:B------:R-:W-:Y:S02]  /*0940*/  FSETP.NEU.FTZ.AND P1, PT, |R3|, +INF , PT ;  /* 0x7f8000000300780b */ /* 0x000fe40003f3d200 */
[----:B------:R-:W-:-:S11]  /*0950*/  FSETP.NEU.FTZ.AND P0, PT, |R0|, +INF , PT ;  /* 0x7f8000000000780b */ /* 0x000fd60003f1d200 */
[----:B------:R-:W-:Y:S05]  /*0960*/  @!P1 BRA !P2, `(.L_x_16) ;  /* 0x00000004002c9947 */ /* 0x000fea0005000000 */
[----:B------:R-:W-:-:S04]  /*0970*/  LOP3.LUT P2, RZ, R11, 0x7fffffff, RZ, 0xc0, !PT ;  /* 0x7fffffff0bff7812 */ /* 0x000fc8000784c0ff */
[----:B------:R-:W-:-:S13]  /*0980*/  PLOP3.LUT P1, PT, P1, P2, PT, 0x2f, 0xf2 ;  /* 0x0000000000f2781c */ /* 0x000fda0000f24577 */
[----:B------:R-:W-:Y:S05]  /*0990*/  @P1 BRA `(.L_x_17) ;  /* 0x0000000400181947 */ /* 0x000fea0003800000 */
[----:B------:R-:W-:-:S04]  /*09a0*/  LOP3.LUT P1, RZ, R12, 0x7fffffff, RZ, 0xc0, !PT ;  /* 0x7fffffff0cff7812 */ /* 0x000fc8000782c0ff */
[----:B------:R-:W-:-:S13]  /*09b0*/  PLOP3.LUT P0, PT, P0, P1, PT, 0x2f, 0xf2 ;  /* 0x0000000000f2781c */ /* 0x000fda0000702577 */
[----:B------:R-:W-:Y:S05]  /*09c0*/  @P0 BRA `(.L_x_18) ;  /* 0x0000000400000947 */ /* 0x000fea0003800000 */
[----:B------:R-:W-:Y:S02]  /*09d0*/  ISETP.GE.AND P0, PT, R14, RZ, PT ;  /* 0x000000ff0e00720c */ /* 0x000fe40003f06270 */
[----:B------:R-:W-:-:S11]  /*09e0*/  ISETP.GE.AND P1, PT, R13, RZ, PT ;  /* 0x000000ff0d00720c */ /* 0x000fd60003f26270 */
[----:B------:R-:W-:Y:S02]  /*09f0*/  @P0 IMAD.MOV.U32 R6, RZ, RZ, RZ ;  /* 0x000000ffff060224 */ /* 0x000fe400078e00ff */
[----:B------:R-:W-:Y:S01]  /*0a00*/  @!P0 FFMA R11, R0, 1.84467440737095516160e+19, RZ ;  /* 0x5f800000000b8823 */ /* 0x000fe200000000ff */
[----:B------:R-:W-:Y:S02]  /*0a10*/  @!P0 IMAD.MOV.U32 R6, RZ, RZ, -0x40 ;  /* 0xffffffc0ff068424 */ /* 0x000fe400078e00ff */
[----:B------:R-:W-:Y:S02]  /*0a20*/  @!P1 FFMA R12, R3, 1.84467440737095516160e+19, RZ ;  /* 0x5f800000030c9823 */ /* 0x000fe400000000ff */
[----:B------:R-:W-:-:S07]  /*0a30*/  @!P1 VIADD R6, R6, 0x40 ;  /* 0x0000004006069836 */ /* 0x000fce0000000000 */
.L_x_14:
[----:B------:R-:W-:Y:S01]  /*0a40*/  LEA R13, R10, 0xc0800000, 0x17 ;  /* 0xc08000000a0d7811 */ /* 0x000fe200078eb8ff */
[----:B------:R-:W-:Y:S04]  /*0a50*/  BSSY.RECONVERGENT B2, `(.L_x_19) ;  /* 0x0000036000027945 */ /* 0x000fe80003800200 */
[----:B------:R-:W-:Y:S02]  /*0a60*/  IMAD.IADD R13, R12, 0x1, -R13 ;  /* 0x000000010c0d7824 */ /* 0x000fe400078e0a0d */
[----:B------:R-:W-:Y:S02]  /*0a70*/  VIADD R12, R16, 0xffffff81 ;  /* 0xffffff81100c7836 */ /* 0x000fe40000000000 */
[----:B------:R-:W0:Y:S01]  /*0a80*/  MUFU.RCP R14, R13 ;  /* 0x0000000d000e7308 */ /* 0x000e220000001000 */
[----:B------:R-:W-:Y:S01]  /*0a90*/  FADD.FTZ R15, -R13, -RZ ;  /* 0x800000ff0d0f7221 */ /* 0x000fe20000010100 */
[----:B------:R-:W-:-:S03]  /*0aa0*/  IMAD R0, R12, -0x800000, R11 ;  /* 0xff8000000c007824 */ /* 0x000fc600078e020b */
[----:B0-----:R-:W-:-:S04]  /*0ab0*/  FFMA R17, R14, R15, 1 ;  /* 0x3f8000000e117423 */ /* 0x001fc8000000000f */
[----:B------:R-:W-:-:S04]  /*0ac0*/  FFMA R16, R14, R17, R14 ;  /* 0x000000110e107223 */ /* 0x000fc8000000000e */
[----:B------:R-:W-:-:S04]  /*0ad0*/  FFMA R11, R0, R16, RZ ;  /* 0x00000010000b7223 */ /* 0x000fc800000000ff */
[----:B------:R-:W-:-:S04]  /*0ae0*/  FFMA R14, R15, R11, R0 ;  /* 0x0000000b0f0e7223 */ /* 0x000fc80000000000 */
[----:B------:R-:W-:Y:S01]  /*0af0*/  FFMA R17, R16, R14, R11 ;  /* 0x0000000e10117223 */ /* 0x000fe2000000000b */
[----:B------:R-:W-:-:S03]  /*0b00*/  IADD3 R11, PT, PT, R12, 0x7f, -R10 ;  /* 0x0000007f0c0b7810 */ /* 0x000fc60007ffe80a */
[----:B------:R-:W-:Y:S02]  /*0b10*/  FFMA R14, R15, R17, R0 ;  /* 0x000000110f0e7223 */ /* 0x000fe40000000000 */
[----:B------:R-:W-:Y:S02]  /*0b20*/  IMAD.IADD R11, R11, 0x1, R6 ;  /* 0x000000010b0b7824 */ /* 0x000fe400078e0206 */
[----:B------:R-:W-:-:S05]  /*0b30*/  FFMA R0, R16, R14, R17 ;  /* 0x0000000e10007223 */ /* 0x000fca0000000011 */
[----:B------:R-:W-:-:S04]  /*0b40*/  SHF.R.U32.HI R10, RZ, 0x17, R0 ;  /* 0x00000017ff0a7819 */ /* 0x000fc80000011600 */
[----:B------:R-:W-:-:S04]  /*0b50*/  LOP3.LUT R10, R10, 0xff, RZ, 0xc0, !PT ;  /* 0x000000ff0a0a7812 */ /* 0x000fc800078ec0ff */
[----:B------:R-:W-:-:S05]  /*0b60*/  IADD3 R12, PT, PT, R10, R11, RZ ;  /* 0x0000000b0a0c7210 */ /* 0x000fca0007ffe0ff */
[----:B------:R-:W-:-:S05]  /*0b70*/  VIADD R6, R12, 0xffffffff ;  /* 0xffffffff0c067836 */ /* 0x000fca0000000000 */
[----:B------:R-:W-:-:S13]  /*0b80*/  ISETP.GE.U32.AND P0, PT, R6, 0xfe, PT ;  /* 0x000000fe0600780c */ /* 0x000fda0003f06070 */
[----:B------:R-:W-:Y:S05]  /*0b90*/  @!P0 BRA `(.L_x_20) ;  /* 0x0000000000808947 */ /* 0x000fea0003800000 */
[----:B------:R-:W-:-:S13]  /*0ba0*/  ISETP.GT.AND P0, PT, R12, 0xfe, PT ;  /* 0x000000fe0c00780c */ /* 0x000fda0003f04270 */
[----:B------:R-:W-:Y:S05]  /*0bb0*/  @P0 BRA `(.L_x_21) ;  /* 0x00000000006c0947 */ /* 0x000fea0003800000 */
[----:B------:R-:W-:-:S13]  /*0bc0*/  ISETP.GE.AND P0, PT, R12, 0x1, PT ;  /* 0x000000010c00780c */ /* 0x000fda0003f06270 */
[----:B------:R-:W-:Y:S05]  /*0bd0*/  @P0 BRA `(.L_x_22) ;  /* 0x0000000000740947 */ /* 0x000fea0003800000 */
[----:B------:R-:W-:Y:S02]  /*0be0*/  ISETP.GE.AND P0, PT, R12, -0x18, PT ;  /* 0xffffffe80c00780c */ /* 0x000fe40003f06270 */
[----:B------:R-:W-:-:S11]  /*0bf0*/  LOP3.LUT R0, R0, 0x80000000, RZ, 0xc0, !PT ;  /* 0x8000000000007812 */ /* 0x000fd600078ec0ff */
[----:B------:R-:W-:Y:S05]  /*0c00*/  @!P0 BRA `(.L_x_22) ;  /* 0x0000000000688947 */ /* 0x000fea0003800000 */
[-CC-:B------:R-:W-:Y:S01]  /*0c10*/  FFMA.RZ R6, R16, R14.reuse, R17.reuse ;  /* 0x0000000e10067223 */ /* 0x180fe2000000c011 */
[----:B------:R-:W-:Y:S02]  /*0c20*/  VIADD R13, R12, 0x20 ;  /* 0x000000200c0d7836 */ /* 0x000fe40000000000 */
[-CC-:B------:R-:W-:Y:S01]  /*0c30*/  FFMA.RM R11, R16, R14.reuse, R17.reuse ;  /* 0x0000000e100b7223 */ /* 0x180fe20000004011 */
[----:B------:R-:W-:Y:S02]  /*0c40*/  ISETP.NE.AND P2, PT, R12, RZ, PT ;  /* 0x000000ff0c00720c */ /* 0x000fe40003f45270 */
[----:B------:R-:W-:Y:S01]  /*0c50*/  LOP3.LUT R10, R6, 0x7fffff, RZ, 0xc0, !PT ;  /* 0x007fffff060a7812 */ /* 0x000fe200078ec0ff */
[----:B------:R-:W-:Y:S01]  /*0c60*/  FFMA.RP R6, R16, R14, R17 ;  /* 0x0000000e10067223 */ /* 0x000fe20000008011 */
[----:B------:R-:W-:Y:S01]  /*0c70*/  ISETP.NE.AND P1, PT, R12, RZ, PT ;  /* 0x000000ff0c00720c */ /* 0x000fe20003f25270 */
[----:B------:R-:W-:Y:S01]  /*0c80*/  IMAD.MOV R12, RZ, RZ, -R12 ;  /* 0x000000ffff0c7224 */ /* 0x000fe200078e0a0c */
[----:B------:R-:W-:-:S02]  /*0c90*/  LOP3.LUT R10, R10, 0x800000, RZ, 0xfc, !PT ;  /* 0x008000000a0a7812 */ /* 0x000fc400078efcff */
[----:B------:R-:W-:Y:S02]  /*0ca0*/  FSETP.NEU.FTZ.AND P0, PT, R6, R11, PT ;  /* 0x0000000b0600720b */ /* 0x000fe40003f1d000 */
[----:B------:R-:W-:Y:S02]  /*0cb0*/  SHF.L.U32 R13, R10, R13, RZ ;  /* 0x0000000d0a0d7219 */ /* 0x000fe400000006ff */
[----:B------:R-:W-:Y:S02]  /*0cc0*/  SEL R11, R12, RZ, P2 ;  /* 0x000000ff0c0b7207 */ /* 0x000fe40001000000 */
[----:B------:R-:W-:Y:S02]  /*0cd0*/  ISETP.NE.AND P1, PT, R13, RZ, P1 ;  /* 0x000000ff0d00720c */ /* 0x000fe40000f25270 */
[----:B------:R-:W-:Y:S02]  /*0ce0*/  SHF.R.U32.HI R11, RZ, R11, R10 ;  /* 0x0000000bff0b7219 */ /* 0x000fe4000001160a */
[----:B------:R-:W-:-:S02]  /*0cf0*/  PLOP3.LUT P0, PT, P0, P1, PT, 0xf8, 0x8f ;  /* 0x00000000008f781c */ /* 0x000fc40000703f70 */
[----:B------:R-:W-:Y:S02]  /*0d00*/  SHF.R.U32.HI R13, RZ, 0x1, R11 ;  /* 0x00000001ff0d7819 */ /* 0x000fe4000001160b */
[----:B------:R-:W-:-:S04]  /*0d10*/  SEL R6, RZ, 0x1, !P0 ;  /* 0x00000001ff067807 */ /* 0x000fc80004000000 */
[----:B------:R-:W-:-:S04]  /*0d20*/  LOP3.LUT R6, R6, 0x1, R13, 0xf8, !PT ;  /* 0x0000000106067812 */ /* 0x000fc800078ef80d */
[----:B------:R-:W-:-:S05]  /*0d30*/  LOP3.LUT R6, R6, R11, RZ, 0xc0, !PT ;  /* 0x0000000b06067212 */ /* 0x000fca00078ec0ff */
[----:B------:R-:W-:-:S05]  /*0d40*/  IMAD.IADD R13, R13, 0x1, R6 ;  /* 0x000000010d0d7824 */ /* 0x000fca00078e0206 */
[----:B------:R-:W-:Y:S01]  /*0d50*/  LOP3.LUT R0, R13, R0, RZ, 0xfc, !PT ;  /* 0x000000000d007212 */ /* 0x000fe200078efcff */
[----:B------:R-:W-:Y:S06]  /*0d60*/  BRA `(.L_x_22) ;  /* 0x0000000000107947 */ /* 0x000fec0003800000 */
.L_x_21:
[----:B------:R-:W-:-:S04]  /*0d70*/  LOP3.LUT R0, R0, 0x80000000, RZ, 0xc0, !PT ;  /* 0x8000000000007812 */ /* 0x000fc800078ec0ff */
[----:B------:R-:W-:Y:S01]  /*0d80*/  LOP3.LUT R0, R0, 0x7f800000, RZ, 0xfc, !PT ;  /* 0x7f80000000007812 */ /* 0x000fe200078efcff */
[----:B------:R-:W-:Y:S06]  /*0d90*/  BRA `(.L_x_22) ;  /* 0x0000000000047947 */ /* 0x000fec0003800000 */
.L_x_20:
[----:B------:R-:W-:-:S07]  /*0da0*/  IMAD R0, R11, 0x800000, R0 ;  /* 0x008000000b007824 */ /* 0x000fce00078e0200 */
.L_x_22:
[----:B------:R-:W-:Y:S05]  /*0db0*/  BSYNC.RECONVERGENT B2 ;  /* 0x0000000000027941 */ /* 0x000fea0003800200 */
.L_x_19:
[----:B------:R-:W-:Y:S05]  /*0dc0*/  BRA `(.L_x_23) ;  /* 0x0000000000207947 */ /* 0x000fea0003800000 */
.L_x_18:
[----:B------:R-:W-:-:S04]  /*0dd0*/  LOP3.LUT R0, R12, 0x80000000, R11, 0x48, !PT ;  /* 0x800000000c007812 */ /* 0x000fc800078e480b */
[----:B------:R-:W-:Y:S01]  /*0de0*/  LOP3.LUT R0, R0, 0x7f800000, RZ, 0xfc, !PT ;  /* 0x7f80000000007812 */ /* 0x000fe200078efcff */
[----:B------:R-:W-:Y:S06]  /*0df0*/  BRA `(.L_x_23) ;  /* 0x0000000000147947 */ /* 0x000fec0003800000 */
.L_x_17:
[----:B------:R-:W-:Y:S01]  /*0e00*/  LOP3.LUT R0, R12, 0x80000000, R11, 0x48, !PT ;  /* 0x800000000c007812 */ /* 0x000fe200078e480b */
[----:B------:R-:W-:Y:S06]  /*0e10*/  BRA `(.L_x_23) ;  /* 0x00000000000c7947 */ /* 0x000fec0003800000 */
.L_x_16:
[----:B------:R-:W0:Y:S01]  /*0e20*/  MUFU.RSQ R0, -QNAN ;  /* 0xffc0000000007908 */ /* 0x000e220000001400 */
[----:B------:R-:W-:Y:S05]  /*0e30*/  BRA `(.L_x_23) ;  /* 0x0000000000047947 */ /* 0x000fea0003800000 */
.L_x_15:
[----:B------:R-:W-:-:S07]  /*0e40*/  FADD.FTZ R0, R0, R3 ;  /* 0x0000000300007221 */ /* 0x000fce0000010000 */
.L_x_23:
[----:B------:R-:W-:Y:S05]  /*0e50*/  BSYNC.RECONVERGENT B1 ;  /* 0x0000000000017941 */ /* 0x000fea0003800200 */
.L_x_13:
[----:B------:R-:W-:Y:S02]  /*0e60*/  IMAD.MOV.U32 R10, RZ, RZ, R2 ;  /* 0x000000ffff0a7224 */ /* 0x000fe400078e0002 */
[----:B------:R-:W-:-:S04]  /*0e70*/  IMAD.MOV.U32 R11, RZ, RZ, 0x0 ;  /* 0x00000000ff0b7424 */ /* 0x000fc800078e00ff */
[----:B0-----:R-:W-:Y:S05]  /*0e80*/  RET.REL.NODEC R10 `(_Z14softmax_kernelPfS_ii) ;  /* 0xfffffff00a5c7950 */ /* 0x001fea0003c3ffff */
.L_x_24:
[----:B------:R-:W-:-:S00]  /*0e90*/  BRA `(.L_x_24) ;  /* 0xfffffffc00fc7947 */ /* 0x000fc0000383ffff */
[----:B------:R-:W-:-:S00]  /*0ea0*/  NOP ;  /* 0x0000000000007918 */ /* 0x000fc00000000000 */
        /* <DEDUP_REMOVED lines=13> */
.L_x_25:


//--------------------- .nv.shared._Z14softmax_kernelPfS_ii --------------------------
	.section	.nv.shared._Z14softmax_kernelPfS_ii,"aw",@nobits
	.sectionflags	@""
	.align	16
	.zero		1024


//--------------------- .nv.shared.reserved.0     --------------------------
	.section	.nv.shared.reserved.0,"aw",@nobits
	.weak		__nv_reservedSMEM_offset_0_alias
	.size		__nv_reservedSMEM_offset_0_alias, 0, 64
	.other		__nv_reservedSMEM_offset_0_alias,@"STO_CUDA_RESERVED_SHARED STV_DEFAULT"
__nv_reservedSMEM_offset_0_alias:
	.zero		0
	.zero		64


//--------------------- .nv.constant0._Z14softmax_kernelPfS_ii --------------------------
	.section	.nv.constant0._Z14softmax_kernelPfS_ii,"a",@progbits
	.sectionflags	@""
	.align	4
.nv.constant0._Z14softmax_kernelPfS_ii:
	.zero		920


//--------------------- SYMBOLS --------------------------

	.type		.nv.reservedSmem.offset0,@object
	.size		.nv.reservedSmem.offset0,0x4
	.type		.nv.reservedSmem.cap,@object
	.size		.nv.reservedSmem.cap,0x4
